//
// Generated by NVIDIA NVVM Compiler
//
// Compiler Build ID: CL-36424714
// Cuda compilation tools, release 13.0, V13.0.88
// Based on NVVM 20.0.0
//

.version 9.0
.target sm_100
.address_size 64

	// .globl	_Z14MultiplyKernelPiPKiS1_

.visible .entry _Z14MultiplyKernelPiPKiS1_(
	.param .u64 .ptr .align 1 _Z14MultiplyKernelPiPKiS1__param_0,
	.param .u64 .ptr .align 1 _Z14MultiplyKernelPiPKiS1__param_1,
	.param .u64 .ptr .align 1 _Z14MultiplyKernelPiPKiS1__param_2
)
{


	ret;

}


// ===== COMPILED SASS (sm_100) =====

	.target	sm_100

	.elftype	@"ET_EXEC"


//--------------------- .note.nv.tkinfo           --------------------------
	.section	.note.nv.tkinfo,"",@"SHT_NOTE"
	.sectionflags	@"SHF_NOTE_NV_TKINFO"
	.tkinfo
        /*0018*/ 	.word	0x00000002
        /*0030*/ 	.string	""
        /*0030*/ 	.string	"ptxas"
        /*0030*/ 	.string	"Cuda compilation tools, release 13.0, V13.0.88"
        /*0030*/ 	.string	"Build cuda_13.0.r13.0/compiler.36424714_0"
        /*0030*/ 	.string	"-arch sm_100 -m 64 "



//--------------------- .note.nv.cuinfo           --------------------------
	.section	.note.nv.cuinfo,"",@"SHT_NOTE"
	.sectionflags	@"SHF_NOTE_NV_CUINFO"
        /*0018*/ 	.short	0x0002
        /*001a*/ 	.short	0x0064
        /*001c*/ 	.short	0x0082
	.zero		2


//--------------------- .nv.info                  --------------------------
	.section	.nv.info,"",@"SHT_CUDA_INFO"
	.align	4


	//----- nvinfo : EIATTR_REGCOUNT
	.align		4
        /*0000*/ 	.byte	0x04, 0x2f
        /*0002*/ 	.short	(.L_1 - .L_0)
	.align		4
.L_0:
        /*0004*/ 	.word	index@(_Z14MultiplyKernelPiPKiS1_)
        /*0008*/ 	.word	0x00000004


	//----- nvinfo : EIATTR_FRAME_SIZE
	.align		4
.L_1:
        /*000c*/ 	.byte	0x04, 0x11
        /*000e*/ 	.short	(.L_3 - .L_2)
	.align		4
.L_2:
        /*0010*/ 	.word	index@(_Z14MultiplyKernelPiPKiS1_)
        /*0014*/ 	.word	0x00000000


	//----- nvinfo : EIATTR_MIN_STACK_SIZE
	.align		4
.L_3:
        /*0018*/ 	.byte	0x04, 0x12
        /*001a*/ 	.short	(.L_5 - .L_4)
	.align		4
.L_4:
        /*001c*/ 	.word	index@(_Z14MultiplyKernelPiPKiS1_)
        /*0020*/ 	.word	0x00000000
.L_5:


//--------------------- .nv.compat                --------------------------
	.section	.nv.compat,"",@"SHT_CUDA_COMPAT_INFO"
	.align	4
        /*0000*/ 	.byte	0x02, 0x09, 0x00, 0x00, 0x02, 0x02, 0x01, 0x00, 0x02, 0x05, 0x05, 0x00, 0x03, 0x07, 0x01, 0x01
        /*0010*/ 	.byte	0x02, 0x03, 0x00, 0x00, 0x02, 0x06, 0x01, 0x00, 0x04, 0x0b, 0x08, 0x00, 0x09, 0x00, 0x00, 0x00
        /*0020*/ 	.byte	0x00, 0x00, 0x00, 0x00


//--------------------- .nv.info._Z14MultiplyKernelPiPKiS1_ --------------------------
	.section	.nv.info._Z14MultiplyKernelPiPKiS1_,"",@"SHT_CUDA_INFO"
	.sectionflags	@""
	.align	4


	//----- nvinfo : EIATTR_CUDA_API_VERSION
	.align		4
        /*0000*/ 	.byte	0x04, 0x37
        /*0002*/ 	.short	(.L_7 - .L_6)
.L_6:
        /*0004*/ 	.word	0x00000082


	//----- nvinfo : EIATTR_KPARAM_INFO
	.align		4
.L_7:
        /*0008*/ 	.byte	0x04, 0x17
        /*000a*/ 	.short	(.L_9 - .L_8)
.L_8:
        /*000c*/ 	.word	0x00000000
        /*0010*/ 	.short	0x0002
        /*0012*/ 	.short	0x0010
        /*0014*/ 	.byte	0x00, 0xf5, 0x21, 0x00


	//----- nvinfo : EIATTR_KPARAM_INFO
	.align		4
.L_9:
        /*0018*/ 	.byte	0x04, 0x17
        /*001a*/ 	.short	(.L_11 - .L_10)
.L_10:
        /*001c*/ 	.word	0x00000000
        /*0020*/ 	.short	0x0001
        /*0022*/ 	.short	0x0008
        /*0024*/ 	.byte	0x00, 0xf5, 0x21, 0x00


	//----- nvinfo : EIATTR_KPARAM_INFO
	.align		4
.L_11:
        /*0028*/ 	.byte	0x04, 0x17
        /*002a*/ 	.short	(.L_13 - .L_12)
.L_12:
        /*002c*/ 	.word	0x00000000
        /*0030*/ 	.short	0x0000
        /*0032*/ 	.short	0x0000
        /*0034*/ 	.byte	0x00, 0xf5, 0x21, 0x00


	//----- nvinfo : EIATTR_SPARSE_MMA_MASK
	.align		4
.L_13:
        /*0038*/ 	.byte	0x03, 0x50
        /*003a*/ 	.short	0x0000


	//----- nvinfo : EIATTR_MAXREG_COUNT
	.align		4
        /*003c*/ 	.byte	0x03, 0x1b
        /*003e*/ 	.short	0x00ff


	//----- nvinfo : EIATTR_MERCURY_ISA_VERSION
	.align		4
        /*0040*/ 	.byte	0x03, 0x5f
        /*0042*/ 	.short	0x0101


	//----- nvinfo : EIATTR_VRC_CTA_INIT_COUNT
	.align		4
        /*0044*/ 	.byte	0x02, 0x4a
	.zero		1
	.zero		1


	//----- nvinfo : EIATTR_EXIT_INSTR_OFFSETS
	.align		4
        /*0048*/ 	.byte	0x04, 0x1c
        /*004a*/ 	.short	(.L_15 - .L_14)


	//   ....[0]....
.L_14:
        /*004c*/ 	.word	0x00000010


	//----- nvinfo : EIATTR_CBANK_PARAM_SIZE
	.align		4
.L_15:
        /*0050*/ 	.byte	0x03, 0x19
        /*0052*/ 	.short	0x0018


	//----- nvinfo : EIATTR_PARAM_CBANK
	.align		4
        /*0054*/ 	.byte	0x04, 0x0a
        /*0056*/ 	.short	(.L_17 - .L_16)
	.align		4
.L_16:
        /*0058*/ 	.word	index@(.nv.constant0._Z14MultiplyKernelPiPKiS1_)
        /*005c*/ 	.short	0x0380
        /*005e*/ 	.short	0x0018


	//----- nvinfo : EIATTR_SW_WAR
	.align		4
.L_17:
        /*0060*/ 	.byte	0x04, 0x36
        /*0062*/ 	.short	(.L_19 - .L_18)
.L_18:
        /*0064*/ 	.word	0x00000008
.L_19:


//--------------------- .nv.callgraph             --------------------------
	.section	.nv.callgraph,"",@"SHT_CUDA_CALLGRAPH"
	.align	4
	.sectionentsize	8
	.align		4
        /*0000*/ 	.word	0x00000000
	.align		4
        /*0004*/ 	.word	0xffffffff
	.align		4
        /*0008*/ 	.word	0x00000000
	.align		4
        /*000c*/ 	.word	0xfffffffe
	.align		4
        /*0010*/ 	.word	0x00000000
	.align		4
        /*0014*/ 	.word	0xfffffffd
	.align		4
        /*0018*/ 	.word	0x00000000
	.align		4
        /*001c*/ 	.word	0xfffffffc


//--------------------- .text._Z14MultiplyKernelPiPKiS1_ --------------------------
	.section	.text._Z14MultiplyKernelPiPKiS1_,"ax",@progbits
	.align	128
        .global         _Z14MultiplyKernelPiPKiS1_
        .type           _Z14MultiplyKernelPiPKiS1_,@function
        .size           _Z14MultiplyKernelPiPKiS1_,(.L_x_1 - _Z14MultiplyKernelPiPKiS1_)
        .other          _Z14MultiplyKernelPiPKiS1_,@"STO_CUDA_ENTRY STV_DEFAULT"
_Z14MultiplyKernelPiPKiS1_:
.text._Z14MultiplyKernelPiPKiS1_:
[----:B------:R-:W-:Y:S01]  /*0000*/  LDC R1, c[0x0][0x37c] ;  /* 0x0000df00ff017b82 */ /* 0x000fe20000000800 */
[----:B------:R-:W-:Y:S05]  /*0010*/  EXIT ;  /* 0x000000000000794d */ /* 0x000fea0003800000 */
.L_x_0:
[----:B------:R-:W-:-:S00]  /*0020*/  BRA `(.L_x_0) ;  /* 0xfffffffc00fc7947 */ /* 0x000fc0000383ffff */
[----:B------:R-:W-:-:S00]  /*0030*/  NOP ;  /* 0x0000000000007918 */ /* 0x000fc00000000000 */
        /* <DEDUP_REMOVED lines=12> */
.L_x_1:


//--------------------- .nv.shared.reserved.0     --------------------------
	.section	.nv.shared.reserved.0,"aw",@nobits
	.weak		__nv_reservedSMEM_offset_0_alias
	.size		__nv_reservedSMEM_offset_0_alias, 0, 64
	.other		__nv_reservedSMEM_offset_0_alias,@"STO_CUDA_RESERVED_SHARED STV_DEFAULT"
__nv_reservedSMEM_offset_0_alias:
	.zero		0
	.zero		64


//--------------------- .nv.constant0._Z14MultiplyKernelPiPKiS1_ --------------------------
	.section	.nv.constant0._Z14MultiplyKernelPiPKiS1_,"a",@progbits
	.sectionflags	@""
	.align	4
.nv.constant0._Z14MultiplyKernelPiPKiS1_:
	.zero		920


//--------------------- SYMBOLS --------------------------

	.type		.nv.reservedSmem.offset0,@object
	.size		.nv.reservedSmem.offset0,0x4
